	.headerflags	@"EF_CUDA_TEXMODE_UNIFIED EF_CUDA_64BIT_ADDRESS EF_CUDA_ACCELERATORS EF_CUDA_SM90 EF_CUDA_VIRTUAL_SM(EF_CUDA_SM90)"
	.elftype	@"ET_EXEC"


//--------------------- .nv.info                  --------------------------
	.section	.nv.info,"",@"SHT_CUDA_INFO"
	.align	4


	//----- nvinfo : EIATTR_REGCOUNT
	.align		4
        /*0000*/ 	.byte	0x04, 0x2f
        /*0002*/ 	.short	(.L_1 - .L_0)
	.align		4
.L_0:
        /*0004*/ 	.word	index@(triton_poi_fused_convolution_relu_10)
        /*0008*/ 	.word	0x00000014


	//----- nvinfo : EIATTR_MIN_STACK_SIZE
	.align		4
.L_1:
        /*000c*/ 	.byte	0x04, 0x12
        /*000e*/ 	.short	(.L_3 - .L_2)
	.align		4
.L_2:
        /*0010*/ 	.word	index@(triton_poi_fused_convolution_relu_10)
        /*0014*/ 	.word	0x00000000


	//----- nvinfo : EIATTR_FRAME_SIZE
	.align		4
.L_3:
        /*0018*/ 	.byte	0x04, 0x11
        /*001a*/ 	.short	(.L_5 - .L_4)
	.align		4
.L_4:
        /*001c*/ 	.word	index@(triton_poi_fused_convolution_relu_10)
        /*0020*/ 	.word	0x00000000


	//----- nvinfo : EIATTR_MIN_STACK_SIZE
	.align		4
.L_5:
        /*0024*/ 	.byte	0x04, 0x12
        /*0026*/ 	.short	(.L_7 - .L_6)
	.align		4
.L_6:
        /*0028*/ 	.word	index@(triton_poi_fused_convolution_relu_10)
        /*002c*/ 	.word	0x00000000
.L_7:


//--------------------- .nv.info.triton_poi_fused_convolution_relu_10 --------------------------
	.section	.nv.info.triton_poi_fused_convolution_relu_10,"",@"SHT_CUDA_INFO"
	.sectionflags	@""
	.align	4


	//----- nvinfo : EIATTR_CUDA_API_VERSION
	.align		4
        /*0000*/ 	.byte	0x04, 0x37
        /*0002*/ 	.short	(.L_9 - .L_8)
.L_8:
        /*0004*/ 	.word	0x0000007c


	//----- nvinfo : EIATTR_KPARAM_INFO
	.align		4
.L_9:
        /*0008*/ 	.byte	0x04, 0x17
        /*000a*/ 	.short	(.L_11 - .L_10)
.L_10:
        /*000c*/ 	.word	0x00000000
        /*0010*/ 	.short	0x0005
        /*0012*/ 	.short	0x0024
        /*0014*/ 	.byte	0x00, 0xf0, 0x11, 0x00


	//----- nvinfo : EIATTR_KPARAM_INFO
	.align		4
.L_11:
        /*0018*/ 	.byte	0x04, 0x17
        /*001a*/ 	.short	(.L_13 - .L_12)
.L_12:
        /*001c*/ 	.word	0x00000000
        /*0020*/ 	.short	0x0004
        /*0022*/ 	.short	0x0020
        /*0024*/ 	.byte	0x00, 0xf0, 0x11, 0x00


	//----- nvinfo : EIATTR_KPARAM_INFO
	.align		4
.L_13:
        /*0028*/ 	.byte	0x04, 0x17
        /*002a*/ 	.short	(.L_15 - .L_14)
.L_14:
        /*002c*/ 	.word	0x00000000
        /*0030*/ 	.short	0x0003
        /*0032*/ 	.short	0x0018
        /*0034*/ 	.byte	0x00, 0xf4, 0x21, 0x00


	//----- nvinfo : EIATTR_KPARAM_INFO
	.align		4
.L_15:
        /*0038*/ 	.byte	0x04, 0x17
        /*003a*/ 	.short	(.L_17 - .L_16)
.L_16:
        /*003c*/ 	.word	0x00000000
        /*0040*/ 	.short	0x0002
        /*0042*/ 	.short	0x0010
        /*0044*/ 	.byte	0x00, 0xf4, 0x21, 0x00


	//----- nvinfo : EIATTR_KPARAM_INFO
	.align		4
.L_17:
        /*0048*/ 	.byte	0x04, 0x17
        /*004a*/ 	.short	(.L_19 - .L_18)
.L_18:
        /*004c*/ 	.word	0x00000000
        /*0050*/ 	.short	0x0001
        /*0052*/ 	.short	0x0008
        /*0054*/ 	.byte	0x00, 0xf4, 0x21, 0x00


	//----- nvinfo : EIATTR_KPARAM_INFO
	.align		4
.L_19:
        /*0058*/ 	.byte	0x04, 0x17
        /*005a*/ 	.short	(.L_21 - .L_20)
.L_20:
        /*005c*/ 	.word	0x00000000
        /*0060*/ 	.short	0x0000
        /*0062*/ 	.short	0x0000
        /*0064*/ 	.byte	0x00, 0xf4, 0x21, 0x00


	//----- nvinfo : EIATTR_SPARSE_MMA_MASK
	.align		4
.L_21:
        /*0068*/ 	.byte	0x03, 0x50
        /*006a*/ 	.short	0x0000


	//----- nvinfo : EIATTR_MAXREG_COUNT
	.align		4
        /*006c*/ 	.byte	0x03, 0x1b
        /*006e*/ 	.short	0x00ff


	//----- nvinfo : EIATTR_EXIT_INSTR_OFFSETS
	.align		4
        /*0070*/ 	.byte	0x04, 0x1c
        /*0072*/ 	.short	(.L_23 - .L_22)


	//   ....[0]....
.L_22:
        /*0074*/ 	.word	0x000003a0


	//   ....[1]....
        /*0078*/ 	.word	0x000003c0


	//----- nvinfo : EIATTR_REQNTID
	.align		4
.L_23:
        /*007c*/ 	.byte	0x04, 0x10
        /*007e*/ 	.short	(.L_25 - .L_24)
.L_24:
        /*0080*/ 	.word	0x00000080
        /*0084*/ 	.word	0x00000001
        /*0088*/ 	.word	0x00000001


	//----- nvinfo : EIATTR_CBANK_PARAM_SIZE
	.align		4
.L_25:
        /*008c*/ 	.byte	0x03, 0x19
        /*008e*/ 	.short	0x0028


	//----- nvinfo : EIATTR_PARAM_CBANK
	.align		4
        /*0090*/ 	.byte	0x04, 0x0a
        /*0092*/ 	.short	(.L_27 - .L_26)
	.align		4
.L_26:
        /*0094*/ 	.word	index@(.nv.constant0.triton_poi_fused_convolution_relu_10)
        /*0098*/ 	.short	0x0210
        /*009a*/ 	.short	0x0028


	//----- nvinfo : EIATTR_SW_WAR
	.align		4
.L_27:
        /*009c*/ 	.byte	0x04, 0x36
        /*009e*/ 	.short	(.L_29 - .L_28)
.L_28:
        /*00a0*/ 	.word	0x00000008
.L_29:


//--------------------- .nv.callgraph             --------------------------
	.section	.nv.callgraph,"",@"SHT_CUDA_CALLGRAPH"
	.align	4
	.sectionentsize	8
	.align		4
        /*0000*/ 	.word	0x00000000
	.align		4
        /*0004*/ 	.word	0xffffffff
	.align		4
        /*0008*/ 	.word	0x00000000
	.align		4
        /*000c*/ 	.word	0xfffffffe
	.align		4
        /*0010*/ 	.word	0x00000000
	.align		4
        /*0014*/ 	.word	0xfffffffd
	.align		4
        /*0018*/ 	.word	0x00000000
	.align		4
        /*001c*/ 	.word	0xfffffffc


//--------------------- .text.triton_poi_fused_convolution_relu_10 --------------------------
	.section	.text.triton_poi_fused_convolution_relu_10,"ax",@progbits
	.sectionflags	@"SHF_BARRIERS=1"
	.align	128
        .global         triton_poi_fused_convolution_relu_10
        .type           triton_poi_fused_convolution_relu_10,@function
        .size           triton_poi_fused_convolution_relu_10,(.L_x_1 - triton_poi_fused_convolution_relu_10)
        .other          triton_poi_fused_convolution_relu_10,@"STO_CUDA_ENTRY STV_DEFAULT"
triton_poi_fused_convolution_relu_10:
.text.triton_poi_fused_convolution_relu_10:
[----:B------:R-:W0:Y:S02]  /*0000*/  LDC R1, c[0x0][0x28] ;  /* 0x00000a00ff017b82 */ /* 0x000e240000000800 */
[----:B------:R-:W1:Y:S01]  /*0010*/  S2R R16, SR_TID.X ;  /* 0x0000000000107919 */ /* 0x000e620000002100 */
[----:B------:R-:W2:Y:S01]  /*0020*/  LDC.64 R6, c[0x0][0x218] ;  /* 0x00008600ff067b82 */ /* 0x000ea20000000a00 */
[----:B------:R-:W-:Y:S02]  /*0030*/  CS2R R14, SRZ ;  /* 0x00000000000e7805 */ /* 0x000fe4000001ff00 */
[----:B------:R-:W-:Y:S01]  /*0040*/  CS2R R12, SRZ ;  /* 0x00000000000c7805 */ /* 0x000fe2000001ff00 */
[----:B------:R-:W3:Y:S01]  /*0050*/  S2R R3, SR_CTAID.Y ;  /* 0x0000000000037919 */ /* 0x000ee20000002600 */
[----:B------:R-:W-:Y:S01]  /*0060*/  ULDC.64 UR6, c[0x0][0x208] ;  /* 0x0000820000067ab9 */ /* 0x000fe20000000a00 */
[----:B------:R-:W4:Y:S02]  /*0070*/  S2R R0, SR_CTAID.X ;  /* 0x0000000000007919 */ /* 0x000f240000002500 */
[----:B------:R-:W5:Y:S01]  /*0080*/  LDC.64 R4, c[0x0][0x210] ;  /* 0x00008400ff047b82 */ /* 0x000f620000000a00 */
[----:B-1----:R-:W-:-:S05]  /*0090*/  IMAD.SHL.U32 R2, R16, 0x2, RZ ;  /* 0x0000000210027824 */ /* 0x002fca00078e00ff */
[----:B------:R-:W-:Y:S02]  /*00a0*/  LOP3.LUT R8, R2, 0xfe, RZ, 0xc0, !PT ;  /* 0x000000fe02087812 */ /* 0x000fe400078ec0ff */
[----:B----4-:R-:W-:Y:S02]  /*00b0*/  ISETP.GE.AND P0, PT, R0, 0x9, PT ;  /* 0x000000090000780c */ /* 0x010fe40003f06270 */
[----:B---3--:R-:W-:-:S04]  /*00c0*/  PRMT R2, R8, 0x6540, R3 ;  /* 0x0000654008027816 */ /* 0x008fc80000000003 */
[C---:B------:R-:W-:Y:S01]  /*00d0*/  ISETP.GE.AND P2, PT, R2.reuse, 0x600, PT ;  /* 0x000006000200780c */ /* 0x040fe20003f46270 */
[C---:B------:R-:W-:Y:S01]  /*00e0*/  IMAD.HI R9, R2.reuse, 0x2aaaaaab, RZ ;  /* 0x2aaaaaab02097827 */ /* 0x040fe200078e02ff */
[----:B------:R-:W-:-:S04]  /*00f0*/  ISETP.LT.AND P1, PT, R2, 0x600, !P0 ;  /* 0x000006000200780c */ /* 0x000fc80004721270 */
[----:B------:R-:W-:-:S04]  /*0100*/  SHF.R.U32.HI R10, RZ, 0x1f, R9 ;  /* 0x0000001fff0a7819 */ /* 0x000fc80000011609 */
[----:B------:R-:W-:-:S05]  /*0110*/  LEA.HI.SX32 R9, R9, R10, 0x1a ;  /* 0x0000000a09097211 */ /* 0x000fca00078fd2ff */
[----:B------:R-:W-:-:S04]  /*0120*/  IMAD R11, R9, -0x180, R2 ;  /* 0xfffffe80090b7824 */ /* 0x000fc800078e0202 */
[----:B------:R-:W-:Y:S02]  /*0130*/  IMAD R10, R0, 0x180, R11 ;  /* 0x00000180000a7824 */ /* 0x000fe400078e020b */
[----:B--2---:R-:W-:-:S04]  /*0140*/  IMAD.WIDE R6, R11, 0x4, R6 ;  /* 0x000000040b067825 */ /* 0x004fc800078e0206 */
[----:B------:R-:W-:Y:S01]  /*0150*/  IMAD R2, R9, 0xd80, R10 ;  /* 0x00000d8009027824 */ /* 0x000fe200078e020a */
[----:B------:R1:W2:Y:S03]  /*0160*/  @!P2 LDG.E.EL.64 R14, desc[UR6][R6.64] ;  /* 0x00000006060ea981 */ /* 0x0002a6000c2e1b00 */
[----:B-----5:R-:W-:-:S05]  /*0170*/  IMAD.WIDE R4, R2, 0x4, R4 ;  /* 0x0000000402047825 */ /* 0x020fca00078e0204 */
[----:B------:R-:W2:Y:S01]  /*0180*/  @P1 LDG.E.EL.64 R12, desc[UR6][R4.64] ;  /* 0x00000006040c1981 */ /* 0x000ea2000c2e1b00 */
[----:B------:R-:W3:Y:S01]  /*0190*/  S2UR UR5, SR_CgaCtaId ;  /* 0x00000000000579c3 */ /* 0x000ee20000008800 */
[----:B------:R-:W-:Y:S01]  /*01a0*/  UMOV UR4, 0x400 ;  /* 0x0000040000047882 */ /* 0x000fe20000000000 */
[----:B------:R-:W-:-:S06]  /*01b0*/  LOP3.LUT R11, R16, 0x7f, RZ, 0xc0, !PT ;  /* 0x0000007f100b7812 */ /* 0x000fcc00078ec0ff */
[----:B-1----:R-:W1:Y:S01]  /*01c0*/  LDC.64 R6, c[0x0][0x228] ;  /* 0x00008a00ff067b82 */ /* 0x002e620000000a00 */
[----:B---3--:R-:W-:Y:S01]  /*01d0*/  UPRMT UR4, UR5, 0x654, UR4 ;  /* 0x0000065405047896 */ /* 0x008fe20008000004 */
[----:B------:R-:W-:Y:S01]  /*01e0*/  LOP3.LUT R9, R11, 0x80, RZ, 0xfc, !PT ;  /* 0x000000800b097812 */ /* 0x000fe200078efcff */
[----:B-1----:R-:W-:Y:S01]  /*01f0*/  IMAD.WIDE R6, R2, 0x4, R6 ;  /* 0x0000000402067825 */ /* 0x002fe200078e0206 */
[----:B--2---:R-:W-:-:S03]  /*0200*/  FSETP.GEU.AND P2, PT, R12, -R14, PT ;  /* 0x8000000e0c00720b */ /* 0x004fc60003f4e000 */
[----:B------:R-:W-:Y:S01]  /*0210*/  FADD R12, R14, R12 ;  /* 0x0000000c0e0c7221 */ /* 0x000fe20000000000 */
[----:B------:R-:W-:Y:S01]  /*0220*/  FADD R10, R15, R13 ;  /* 0x0000000d0f0a7221 */ /* 0x000fe20000000000 */
[----:B------:R-:W-:Y:S02]  /*0230*/  FSETP.GEU.AND P3, PT, R13, -R15, PT ;  /* 0x8000000f0d00720b */ /* 0x000fe40003f6e000 */
[----:B------:R-:W-:Y:S02]  /*0240*/  LEA R13, R8, UR4, 0x3 ;  /* 0x00000004080d7c11 */ /* 0x000fe4000f8e18ff */
[----:B------:R-:W-:Y:S02]  /*0250*/  FSEL R4, R12, RZ, P2 ;  /* 0x000000ff0c047208 */ /* 0x000fe40001000000 */
[----:B------:R-:W-:-:S03]  /*0260*/  FSEL R5, R10, RZ, P3 ;  /* 0x000000ff0a057208 */ /* 0x000fc60001800000 */
[----:B------:R-:W-:Y:S04]  /*0270*/  STS [R13], R4 ;  /* 0x000000040d007388 */ /* 0x000fe80000000800 */
[----:B------:R1:W-:Y:S01]  /*0280*/  STS [R13+0x8], R5 ;  /* 0x000008050d007388 */ /* 0x0003e20000000800 */
[----:B------:R-:W-:Y:S01]  /*0290*/  LEA R12, R11, UR4, 0x3 ;  /* 0x000000040b0c7c11 */ /* 0x000fe2000f8e18ff */
[----:B------:R-:W-:Y:S01]  /*02a0*/  BAR.SYNC.DEFER_BLOCKING 0x0 ;  /* 0x0000000000007b1d */ /* 0x000fe20000010000 */
[----:B------:R-:W-:-:S07]  /*02b0*/  LEA R14, R9, UR4, 0x3 ;  /* 0x00000004090e7c11 */ /* 0x000fce000f8e18ff */
[----:B------:R-:W2:Y:S01]  /*02c0*/  LDC.64 R8, c[0x0][0x220] ;  /* 0x00008800ff087b82 */ /* 0x000ea20000000a00 */
[----:B------:R-:W3:Y:S04]  /*02d0*/  LDS R15, [R12] ;  /* 0x000000000c0f7984 */ /* 0x000ee80000000800 */
[----:B------:R-:W4:Y:S01]  /*02e0*/  LDS R17, [R14] ;  /* 0x000000000e117984 */ /* 0x000f220000000800 */
[----:B------:R-:W-:Y:S01]  /*02f0*/  IMAD.SHL.U32 R10, R3, 0x100, RZ ;  /* 0x00000100030a7824 */ /* 0x000fe200078e00ff */
[----:B------:R-:W-:-:S04]  /*0300*/  PRMT R3, R11, 0x6540, R3 ;  /* 0x000065400b037816 */ /* 0x000fc80000000003 */
[----:B------:R-:W-:Y:S02]  /*0310*/  LOP3.LUT R11, R10, 0x80, R11, 0xfe, !PT ;  /* 0x000000800a0b7812 */ /* 0x000fe400078efe0b */
[----:B------:R-:W-:Y:S02]  /*0320*/  ISETP.LT.AND P2, PT, R3, 0x600, !P0 ;  /* 0x000006000300780c */ /* 0x000fe40004741270 */
[----:B------:R-:W-:Y:S01]  /*0330*/  ISETP.LT.AND P0, PT, R11, 0x600, !P0 ;  /* 0x000006000b00780c */ /* 0x000fe20004701270 */
[--C-:B------:R-:W-:Y:S02]  /*0340*/  IMAD R3, R3, 0x9, R0.reuse ;  /* 0x0000000903037824 */ /* 0x100fe400078e0200 */
[----:B-1----:R-:W-:Y:S02]  /*0350*/  IMAD R13, R11, 0x9, R0 ;  /* 0x000000090b0d7824 */ /* 0x002fe400078e0200 */
[----:B--2---:R-:W-:-:S04]  /*0360*/  IMAD.WIDE R10, R3, 0x4, R8 ;  /* 0x00000004030a7825 */ /* 0x004fc800078e0208 */
[----:B------:R-:W-:Y:S02]  /*0370*/  IMAD.WIDE R8, R13, 0x4, R8 ;  /* 0x000000040d087825 */ /* 0x000fe400078e0208 */
[----:B---3--:R1:W-:Y:S04]  /*0380*/  @P2 STG.E desc[UR6][R10.64], R15 ;  /* 0x0000000f0a002986 */ /* 0x0083e8000c101906 */
[----:B----4-:R1:W-:Y:S01]  /*0390*/  @P0 STG.E desc[UR6][R8.64], R17 ;  /* 0x0000001108000986 */ /* 0x0103e2000c101906 */
[----:B------:R-:W-:Y:S05]  /*03a0*/  @!P1 EXIT ;  /* 0x000000000000994d */ /* 0x000fea0003800000 */
[----:B------:R-:W-:Y:S01]  /*03b0*/  STG.E.64 desc[UR6][R6.64], R4 ;  /* 0x0000000406007986 */ /* 0x000fe2000c101b06 */
[----:B------:R-:W-:Y:S05]  /*03c0*/  EXIT ;  /* 0x000000000000794d */ /* 0x000fea0003800000 */
.L_x_0:
[----:B------:R-:W-:-:S00]  /*03d0*/  BRA `(.L_x_0) ;  /* 0xfffffffc00fc7947 */ /* 0x000fc0000383ffff */
[----:B------:R-:W-:-:S00]  /*03e0*/  NOP ;  /* 0x0000000000007918 */ /* 0x000fc00000000000 */
        /* <DEDUP_REMOVED lines=9> */
.L_x_1:


//--------------------- .nv.shared.triton_poi_fused_convolution_relu_10 --------------------------
	.section	.nv.shared.triton_poi_fused_convolution_relu_10,"aw",@nobits
	.sectionflags	@""
	.align	16
	.zero		1024


//--------------------- .nv.constant0.triton_poi_fused_convolution_relu_10 --------------------------
	.section	.nv.constant0.triton_poi_fused_convolution_relu_10,"a",@progbits
	.sectionflags	@""
	.align	4
.nv.constant0.triton_poi_fused_convolution_relu_10:
	.zero		568
